//
// Generated by NVIDIA NVVM Compiler
//
// Compiler Build ID: CL-36424714
// Cuda compilation tools, release 13.0, V13.0.88
// Based on NVVM 20.0.0
//

.version 9.0
.target sm_100
.address_size 64

	// .globl	_Z7dkernelv
.extern .func  (.param .b32 func_retval0) vprintf
(
	.param .b64 vprintf_param_0,
	.param .b64 vprintf_param_1
)
;
.global .align 1 .b8 $str[29] = {91, 110, 97, 114, 114, 111, 119, 93, 32, 37, 100, 32, 37, 100, 32, 37, 100, 32, 37, 100, 32, 37, 100, 32, 37, 100, 46, 10};
.global .align 1 .b8 $str$1[26] = {91, 97, 108, 108, 93, 32, 37, 100, 32, 37, 100, 32, 37, 100, 32, 37, 100, 32, 37, 100, 32, 37, 100, 46, 10};

.visible .entry _Z7dkernelv()
{
	.local .align 8 .b8 	__local_depot0[24];
	.reg .b64 	%SP;
	.reg .b64 	%SPL;
	.reg .pred 	%p<2>;
	.reg .b32 	%r<22>;
	.reg .b64 	%rd<9>;

	mov.u64 	%SPL, __local_depot0;
	cvta.local.u64 	%SP, %SPL;
	add.u64 	%rd2, %SP, 0;
	add.u64 	%rd1, %SPL, 0;
	mov.u32 	%r1, %tid.x;
	mov.u32 	%r2, %ctaid.x;
	or.b32  	%r7, %r1, %r2;
	mov.u32 	%r3, %tid.y;
	or.b32  	%r8, %r7, %r3;
	mov.u32 	%r4, %ctaid.y;
	or.b32  	%r9, %r8, %r4;
	mov.u32 	%r5, %tid.z;
	or.b32  	%r10, %r9, %r5;
	mov.u32 	%r6, %ctaid.z;
	or.b32  	%r11, %r10, %r6;
	setp.ne.s32 	%p1, %r11, 0;
	@%p1 bra 	$L__BB0_2;
	mov.u32 	%r12, %nctaid.x;
	mov.u32 	%r13, %nctaid.y;
	mov.u32 	%r14, %nctaid.z;
	mov.u32 	%r15, %ntid.x;
	mov.u32 	%r16, %ntid.y;
	mov.u32 	%r17, %ntid.z;
	st.local.v2.u32 	[%rd1], {%r12, %r13};
	st.local.v2.u32 	[%rd1+8], {%r14, %r15};
	st.local.v2.u32 	[%rd1+16], {%r16, %r17};
	mov.u64 	%rd3, $str;
	cvta.global.u64 	%rd4, %rd3;
	{ // callseq 0, 0
	.param .b64 param0;
	st.param.b64 	[param0], %rd4;
	.param .b64 param1;
	st.param.b64 	[param1], %rd2;
	.param .b32 retval0;
	call.uni (retval0), 
	vprintf, 
	(
	param0, 
	param1
	);
	ld.param.b32 	%r18, [retval0];
	} // callseq 0
$L__BB0_2:
	st.local.v2.u32 	[%rd1], {%r1, %r3};
	st.local.v2.u32 	[%rd1+8], {%r5, %r2};
	st.local.v2.u32 	[%rd1+16], {%r4, %r6};
	mov.u64 	%rd6, $str$1;
	cvta.global.u64 	%rd7, %rd6;
	{ // callseq 1, 0
	.param .b64 param0;
	st.param.b64 	[param0], %rd7;
	.param .b64 param1;
	st.param.b64 	[param1], %rd2;
	.param .b32 retval0;
	call.uni (retval0), 
	vprintf, 
	(
	param0, 
	param1
	);
	ld.param.b32 	%r20, [retval0];
	} // callseq 1
	ret;

}


// ===== COMPILED SASS (sm_100) =====

	.target	sm_100

	.elftype	@"ET_EXEC"


//--------------------- .note.nv.tkinfo           --------------------------
	.section	.note.nv.tkinfo,"",@"SHT_NOTE"
	.sectionflags	@"SHF_NOTE_NV_TKINFO"
	.tkinfo
        /*0018*/ 	.word	0x00000002
        /*0030*/ 	.string	""
        /*0030*/ 	.string	"ptxas"
        /*0030*/ 	.string	"Cuda compilation tools, release 13.0, V13.0.88"
        /*0030*/ 	.string	"Build cuda_13.0.r13.0/compiler.36424714_0"
        /*0030*/ 	.string	"-arch sm_100 -m 64 "



//--------------------- .note.nv.cuinfo           --------------------------
	.section	.note.nv.cuinfo,"",@"SHT_NOTE"
	.sectionflags	@"SHF_NOTE_NV_CUINFO"
        /*0018*/ 	.short	0x0002
        /*001a*/ 	.short	0x0064
        /*001c*/ 	.short	0x0082
	.zero		2


//--------------------- .nv.info                  --------------------------
	.section	.nv.info,"",@"SHT_CUDA_INFO"
	.align	4


	//----- nvinfo : EIATTR_REGCOUNT
	.align		4
        /*0000*/ 	.byte	0x04, 0x2f
        /*0002*/ 	.short	(.L_3 - .L_2)
	.align		4
.L_2:
        /*0004*/ 	.word	index@(_Z7dkernelv)
        /*0008*/ 	.word	0x0000001b


	//----- nvinfo : EIATTR_FRAME_SIZE
	.align		4
.L_3:
        /*000c*/ 	.byte	0x04, 0x11
        /*000e*/ 	.short	(.L_5 - .L_4)
	.align		4
.L_4:
        /*0010*/ 	.word	index@(_Z7dkernelv)
        /*0014*/ 	.word	0x00000018


	//----- nvinfo : EIATTR_MIN_STACK_SIZE
	.align		4
.L_5:
        /*0018*/ 	.byte	0x04, 0x12
        /*001a*/ 	.short	(.L_7 - .L_6)
	.align		4
.L_6:
        /*001c*/ 	.word	index@(_Z7dkernelv)
        /*0020*/ 	.word	0x00000018
.L_7:


//--------------------- .nv.compat                --------------------------
	.section	.nv.compat,"",@"SHT_CUDA_COMPAT_INFO"
	.align	4
        /*0000*/ 	.byte	0x02, 0x09, 0x00, 0x00, 0x02, 0x02, 0x01, 0x00, 0x02, 0x05, 0x05, 0x00, 0x03, 0x07, 0x01, 0x01
        /*0010*/ 	.byte	0x02, 0x03, 0x00, 0x00, 0x02, 0x06, 0x01, 0x00, 0x04, 0x0b, 0x08, 0x00, 0x09, 0x00, 0x00, 0x00
        /*0020*/ 	.byte	0x00, 0x00, 0x00, 0x00


//--------------------- .nv.info._Z7dkernelv      --------------------------
	.section	.nv.info._Z7dkernelv,"",@"SHT_CUDA_INFO"
	.sectionflags	@""
	.align	4


	//----- nvinfo : EIATTR_CUDA_API_VERSION
	.align		4
        /*0000*/ 	.byte	0x04, 0x37
        /*0002*/ 	.short	(.L_9 - .L_8)
.L_8:
        /*0004*/ 	.word	0x00000082


	//----- nvinfo : EIATTR_SPARSE_MMA_MASK
	.align		4
.L_9:
        /*0008*/ 	.byte	0x03, 0x50
        /*000a*/ 	.short	0x0000


	//----- nvinfo : EIATTR_MAXREG_COUNT
	.align		4
        /*000c*/ 	.byte	0x03, 0x1b
        /*000e*/ 	.short	0x00ff


	//----- nvinfo : EIATTR_EXTERNS
	.align		4
        /*0010*/ 	.byte	0x04, 0x0f
        /*0012*/ 	.short	(.L_11 - .L_10)


	//   ....[0]....
	.align		4
.L_10:
        /*0014*/ 	.word	index@(vprintf)


	//----- nvinfo : EIATTR_MERCURY_ISA_VERSION
	.align		4
.L_11:
        /*0018*/ 	.byte	0x03, 0x5f
        /*001a*/ 	.short	0x0101


	//----- nvinfo : EIATTR_VRC_CTA_INIT_COUNT
	.align		4
        /*001c*/ 	.byte	0x02, 0x4a
	.zero		1
	.zero		1


	//----- nvinfo : EIATTR_SYSCALL_OFFSETS
	.align		4
        /*0020*/ 	.byte	0x04, 0x46
        /*0022*/ 	.short	(.L_13 - .L_12)


	//   ....[0]....
.L_12:
        /*0024*/ 	.word	0x00000220


	//   ....[1]....
        /*0028*/ 	.word	0x000002f0


	//----- nvinfo : EIATTR_EXIT_INSTR_OFFSETS
	.align		4
.L_13:
        /*002c*/ 	.byte	0x04, 0x1c
        /*002e*/ 	.short	(.L_15 - .L_14)


	//   ....[0]....
.L_14:
        /*0030*/ 	.word	0x00000300


	//----- nvinfo : EIATTR_CRS_STACK_SIZE
	.align		4
.L_15:
        /*0034*/ 	.byte	0x04, 0x1e
        /*0036*/ 	.short	(.L_17 - .L_16)
.L_16:
        /*0038*/ 	.word	0x00000000


	//----- nvinfo : EIATTR_SW_WAR
	.align		4
.L_17:
        /*003c*/ 	.byte	0x04, 0x36
        /*003e*/ 	.short	(.L_19 - .L_18)
.L_18:
        /*0040*/ 	.word	0x00000008
.L_19:


//--------------------- .nv.callgraph             --------------------------
	.section	.nv.callgraph,"",@"SHT_CUDA_CALLGRAPH"
	.align	4
	.sectionentsize	8
	.align		4
        /*0000*/ 	.word	0x00000000
	.align		4
        /*0004*/ 	.word	0xffffffff
	.align		4
        /*0008*/ 	.word	index@(_Z7dkernelv)
	.align		4
        /*000c*/ 	.word	index@(vprintf)
	.align		4
        /*0010*/ 	.word	0x00000000
	.align		4
        /*0014*/ 	.word	0xfffffffe
	.align		4
        /*0018*/ 	.word	0x00000000
	.align		4
        /*001c*/ 	.word	0xfffffffd
	.align		4
        /*0020*/ 	.word	0x00000000
	.align		4
        /*0024*/ 	.word	0xfffffffc


//--------------------- .nv.constant4             --------------------------
	.section	.nv.constant4,"a",@progbits
	.align	8
	.align		8
.nv.constant4:
        /*0000*/ 	.dword	vprintf
	.align		8
        /*0008*/ 	.dword	$str
	.align		8
        /*0010*/ 	.dword	$str$1


//--------------------- .text._Z7dkernelv         --------------------------
	.section	.text._Z7dkernelv,"ax",@progbits
	.align	128
        .global         _Z7dkernelv
        .type           _Z7dkernelv,@function
        .size           _Z7dkernelv,(.L_x_4 - _Z7dkernelv)
        .other          _Z7dkernelv,@"STO_CUDA_ENTRY STV_DEFAULT"
_Z7dkernelv:
.text._Z7dkernelv:
[----:B------:R-:W0:Y:S01]  /*0000*/  LDC R1, c[0x0][0x37c] ;  /* 0x0000df00ff017b82 */ /* 0x000e220000000800 */
[----:B------:R-:W1:Y:S01]  /*0010*/  S2R R16, SR_TID.X ;  /* 0x0000000000107919 */ /* 0x000e620000002100 */
[----:B------:R-:W2:Y:S01]  /*0020*/  LDCU UR4, c[0x0][0x2f8] ;  /* 0x00005f00ff0477ac */ /* 0x000ea20008000800 */
[----:B0-----:R-:W-:Y:S01]  /*0030*/  VIADD R1, R1, 0xffffffe8 ;  /* 0xffffffe801017836 */ /* 0x001fe20000000000 */
[----:B------:R-:W-:Y:S01]  /*0040*/  BSSY.RECONVERGENT B6, `(.L_x_0) ;  /* 0x000001f000067945 */ /* 0x000fe20003800200 */
[----:B------:R-:W1:Y:S01]  /*0050*/  S2R R19, SR_CTAID.X ;  /* 0x0000000000137919 */ /* 0x000e620000002500 */
[----:B------:R-:W0:Y:S01]  /*0060*/  LDCU UR5, c[0x0][0x2fc] ;  /* 0x00005f80ff0577ac */ /* 0x000e220008000800 */
[----:B------:R-:W1:Y:S01]  /*0070*/  S2R R17, SR_TID.Y ;  /* 0x0000000000117919 */ /* 0x000e620000002200 */
[----:B------:R-:W3:Y:S01]  /*0080*/  S2R R22, SR_CTAID.Y ;  /* 0x0000000000167919 */ /* 0x000ee20000002600 */
[----:B------:R-:W3:Y:S01]  /*0090*/  S2R R18, SR_TID.Z ;  /* 0x0000000000127919 */ /* 0x000ee20000002300 */
[----:B--2---:R-:W-:Y:S01]  /*00a0*/  IADD3 R2, P1, PT, R1, UR4, RZ ;  /* 0x0000000401027c10 */ /* 0x004fe2000ff3e0ff */
[----:B------:R-:W2:Y:S04]  /*00b0*/  S2R R23, SR_CTAID.Z ;  /* 0x0000000000177919 */ /* 0x000ea80000002700 */
[----:B0-----:R-:W-:Y:S01]  /*00c0*/  IMAD.X R24, RZ, RZ, UR5, P1 ;  /* 0x00000005ff187e24 */ /* 0x001fe200088e06ff */
[----:B-1----:R-:W-:-:S04]  /*00d0*/  LOP3.LUT R3, R17, R16, R19, 0xfe, !PT ;  /* 0x0000001011037212 */ /* 0x002fc800078efe13 */
[----:B---3--:R-:W-:-:S04]  /*00e0*/  LOP3.LUT R0, R18, R3, R22, 0xfe, !PT ;  /* 0x0000000312007212 */ /* 0x008fc800078efe16 */
[----:B--2---:R-:W-:-:S13]  /*00f0*/  LOP3.LUT P0, RZ, R0, R23, RZ, 0xfc, !PT ;  /* 0x0000001700ff7212 */ /* 0x004fda000780fcff */
[----:B------:R-:W-:Y:S05]  /*0100*/  @P0 BRA `(.L_x_1) ;  /* 0x0000000000480947 */ /* 0x000fea0003800000 */
[----:B------:R-:W0:Y:S01]  /*0110*/  LDC R10, c[0x0][0x370] ;  /* 0x0000dc00ff0a7b82 */ /* 0x000e220000000800 */
[----:B------:R-:W-:Y:S01]  /*0120*/  MOV R0, 0x0 ;  /* 0x0000000000007802 */ /* 0x000fe20000000f00 */
[----:B------:R-:W1:Y:S01]  /*0130*/  LDCU.64 UR4, c[0x4][0x8] ;  /* 0x01000100ff0477ac */ /* 0x000e620008000a00 */
[----:B------:R-:W-:Y:S01]  /*0140*/  IMAD.MOV.U32 R6, RZ, RZ, R2 ;  /* 0x000000ffff067224 */ /* 0x000fe200078e0002 */
[----:B------:R-:W-:-:S04]  /*0150*/  MOV R7, R24 ;  /* 0x0000001800077202 */ /* 0x000fc80000000f00 */
[----:B------:R-:W0:Y:S08]  /*0160*/  LDC R11, c[0x0][0x374] ;  /* 0x0000dd00ff0b7b82 */ /* 0x000e300000000800 */
[----:B------:R-:W2:Y:S01]  /*0170*/  LDC R12, c[0x0][0x378] ;  /* 0x0000de00ff0c7b82 */ /* 0x000ea20000000800 */
[----:B-1----:R-:W-:Y:S02]  /*0180*/  IMAD.U32 R4, RZ, RZ, UR4 ;  /* 0x00000004ff047e24 */ /* 0x002fe4000f8e00ff */
[----:B------:R-:W-:-:S05]  /*0190*/  IMAD.U32 R5, RZ, RZ, UR5 ;  /* 0x00000005ff057e24 */ /* 0x000fca000f8e00ff */
[----:B------:R-:W2:Y:S08]  /*01a0*/  LDC R13, c[0x0][0x360] ;  /* 0x0000d800ff0d7b82 */ /* 0x000eb00000000800 */
[----:B------:R-:W1:Y:S01]  /*01b0*/  LDC R14, c[0x0][0x364] ;  /* 0x0000d900ff0e7b82 */ /* 0x000e620000000800 */
[----:B0-----:R0:W-:Y:S07]  /*01c0*/  STL.64 [R1], R10 ;  /* 0x0000000a01007387 */ /* 0x0011ee0000100a00 */
[----:B------:R-:W1:Y:S01]  /*01d0*/  LDC R15, c[0x0][0x368] ;  /* 0x0000da00ff0f7b82 */ /* 0x000e620000000800 */
[----:B--2---:R0:W-:Y:S07]  /*01e0*/  STL.64 [R1+0x8], R12 ;  /* 0x0000080c01007387 */ /* 0x0041ee0000100a00 */
[----:B------:R0:W2:Y:S01]  /*01f0*/  LDC.64 R8, c[0x4][R0] ;  /* 0x0100000000087b82 */ /* 0x0000a20000000a00 */
[----:B-1----:R0:W-:Y:S02]  /*0200*/  STL.64 [R1+0x10], R14 ;  /* 0x0000100e01007387 */ /* 0x0021e40000100a00 */
[----:B------:R-:W-:-:S07]  /*0210*/  LEPC R20, `(.L_x_1) ;  /* 0x000000001014794e */ /* 0x000fce0000000000 */
[----:B0-2---:R-:W-:Y:S05]  /*0220*/  CALL.ABS.NOINC R8 ;  /* 0x0000000008007343 */ /* 0x005fea0003c00000 */
.L_x_1:
[----:B------:R-:W-:Y:S05]  /*0230*/  BSYNC.RECONVERGENT B6 ;  /* 0x0000000000067941 */ /* 0x000fea0003800200 */
.L_x_0:
[----:B------:R-:W-:Y:S01]  /*0240*/  MOV R0, 0x0 ;  /* 0x0000000000007802 */ /* 0x000fe20000000f00 */
[----:B------:R0:W-:Y:S01]  /*0250*/  STL.64 [R1], R16 ;  /* 0x0000001001007387 */ /* 0x0001e20000100a00 */
[----:B------:R-:W1:Y:S01]  /*0260*/  LDCU.64 UR4, c[0x4][0x10] ;  /* 0x01000200ff0477ac */ /* 0x000e620008000a00 */
[----:B------:R-:W-:Y:S01]  /*0270*/  MOV R6, R2 ;  /* 0x0000000200067202 */ /* 0x000fe20000000f00 */
[----:B------:R0:W2:Y:S01]  /*0280*/  LDC.64 R8, c[0x4][R0] ;  /* 0x0100000000087b82 */ /* 0x0000a20000000a00 */
[----:B------:R0:W-:Y:S01]  /*0290*/  STL.64 [R1+0x8], R18 ;  /* 0x0000081201007387 */ /* 0x0001e20000100a00 */
[----:B------:R-:W-:-:S03]  /*02a0*/  IMAD.MOV.U32 R7, RZ, RZ, R24 ;  /* 0x000000ffff077224 */ /* 0x000fc600078e0018 */
[----:B------:R0:W-:Y:S01]  /*02b0*/  STL.64 [R1+0x10], R22 ;  /* 0x0000101601007387 */ /* 0x0001e20000100a00 */
[----:B-1----:R-:W-:Y:S02]  /*02c0*/  IMAD.U32 R4, RZ, RZ, UR4 ;  /* 0x00000004ff047e24 */ /* 0x002fe4000f8e00ff */
[----:B0-----:R-:W-:-:S07]  /*02d0*/  IMAD.U32 R5, RZ, RZ, UR5 ;  /* 0x00000005ff057e24 */ /* 0x001fce000f8e00ff */
[----:B------:R-:W-:-:S07]  /*02e0*/  LEPC R20, `(.L_x_2) ;  /* 0x000000001014794e */ /* 0x000fce0000000000 */
[----:B--2---:R-:W-:Y:S05]  /*02f0*/  CALL.ABS.NOINC R8 ;  /* 0x0000000008007343 */ /* 0x004fea0003c00000 */
.L_x_2:
[----:B------:R-:W-:Y:S05]  /*0300*/  EXIT ;  /* 0x000000000000794d */ /* 0x000fea0003800000 */
.L_x_3:
[----:B------:R-:W-:-:S00]  /*0310*/  BRA `(.L_x_3) ;  /* 0xfffffffc00fc7947 */ /* 0x000fc0000383ffff */
[----:B------:R-:W-:-:S00]  /*0320*/  NOP ;  /* 0x0000000000007918 */ /* 0x000fc00000000000 */
        /* <DEDUP_REMOVED lines=13> */
.L_x_4:


//--------------------- .nv.global.init           --------------------------
	.section	.nv.global.init,"aw",@progbits
.nv.global.init:
	.type		$str$1,@object
	.size		$str$1,($str - $str$1)
$str$1:
        /*0000*/ 	.byte	0x5b, 0x61, 0x6c, 0x6c, 0x5d, 0x20, 0x25, 0x64, 0x20, 0x25, 0x64, 0x20, 0x25, 0x64, 0x20, 0x25
        /*0010*/ 	.byte	0x64, 0x20, 0x25, 0x64, 0x20, 0x25, 0x64, 0x2e, 0x0a, 0x00
	.type		$str,@object
	.size		$str,(.L_0 - $str)
$str:
        /*001a*/ 	.byte	0x5b, 0x6e, 0x61, 0x72, 0x72, 0x6f, 0x77, 0x5d, 0x20, 0x25, 0x64, 0x20, 0x25, 0x64, 0x20, 0x25
        /*002a*/ 	.byte	0x64, 0x20, 0x25, 0x64, 0x20, 0x25, 0x64, 0x20, 0x25, 0x64, 0x2e, 0x0a, 0x00
.L_0:


//--------------------- .nv.shared.reserved.0     --------------------------
	.section	.nv.shared.reserved.0,"aw",@nobits
	.weak		__nv_reservedSMEM_offset_0_alias
	.size		__nv_reservedSMEM_offset_0_alias, 0, 64
	.other		__nv_reservedSMEM_offset_0_alias,@"STO_CUDA_RESERVED_SHARED STV_DEFAULT"
__nv_reservedSMEM_offset_0_alias:
	.zero		0
	.zero		64


//--------------------- .nv.constant0._Z7dkernelv --------------------------
	.section	.nv.constant0._Z7dkernelv,"a",@progbits
	.sectionflags	@""
	.align	4
.nv.constant0._Z7dkernelv:
	.zero		896


//--------------------- SYMBOLS --------------------------

	.type		.nv.reservedSmem.offset0,@object
	.size		.nv.reservedSmem.offset0,0x4
	.type		vprintf,@function
